	.headerflags	@"EF_CUDA_TEXMODE_UNIFIED EF_CUDA_64BIT_ADDRESS EF_CUDA_ACCELERATORS EF_CUDA_SM90 EF_CUDA_VIRTUAL_SM(EF_CUDA_SM90)"
	.elftype	@"ET_EXEC"


//--------------------- .nv.info                  --------------------------
	.section	.nv.info,"",@"SHT_CUDA_INFO"
	.align	4


	//----- nvinfo : EIATTR_REGCOUNT
	.align		4
        /*0000*/ 	.byte	0x04, 0x2f
        /*0002*/ 	.short	(.L_1 - .L_0)
	.align		4
.L_0:
        /*0004*/ 	.word	index@(triton_mm)
        /*0008*/ 	.word	0x00000040


	//----- nvinfo : EIATTR_MIN_STACK_SIZE
	.align		4
.L_1:
        /*000c*/ 	.byte	0x04, 0x12
        /*000e*/ 	.short	(.L_3 - .L_2)
	.align		4
.L_2:
        /*0010*/ 	.word	index@(triton_mm)
        /*0014*/ 	.word	0x00000000


	//----- nvinfo : EIATTR_FRAME_SIZE
	.align		4
.L_3:
        /*0018*/ 	.byte	0x04, 0x11
        /*001a*/ 	.short	(.L_5 - .L_4)
	.align		4
.L_4:
        /*001c*/ 	.word	index@(triton_mm)
        /*0020*/ 	.word	0x00000000


	//----- nvinfo : EIATTR_MIN_STACK_SIZE
	.align		4
.L_5:
        /*0024*/ 	.byte	0x04, 0x12
        /*0026*/ 	.short	(.L_7 - .L_6)
	.align		4
.L_6:
        /*0028*/ 	.word	index@(triton_mm)
        /*002c*/ 	.word	0x00000000
.L_7:


//--------------------- .nv.info.triton_mm        --------------------------
	.section	.nv.info.triton_mm,"",@"SHT_CUDA_INFO"
	.sectionflags	@""
	.align	4


	//----- nvinfo : EIATTR_CUDA_API_VERSION
	.align		4
        /*0000*/ 	.byte	0x04, 0x37
        /*0002*/ 	.short	(.L_9 - .L_8)
.L_8:
        /*0004*/ 	.word	0x0000007c


	//----- nvinfo : EIATTR_KPARAM_INFO
	.align		4
.L_9:
        /*0008*/ 	.byte	0x04, 0x17
        /*000a*/ 	.short	(.L_11 - .L_10)
.L_10:
        /*000c*/ 	.word	0x00000000
        /*0010*/ 	.short	0x0002
        /*0012*/ 	.short	0x0010
        /*0014*/ 	.byte	0x00, 0xf0, 0x21, 0x00


	//----- nvinfo : EIATTR_KPARAM_INFO
	.align		4
.L_11:
        /*0018*/ 	.byte	0x04, 0x17
        /*001a*/ 	.short	(.L_13 - .L_12)
.L_12:
        /*001c*/ 	.word	0x00000000
        /*0020*/ 	.short	0x0001
        /*0022*/ 	.short	0x0008
        /*0024*/ 	.byte	0x00, 0xf0, 0x21, 0x00


	//----- nvinfo : EIATTR_KPARAM_INFO
	.align		4
.L_13:
        /*0028*/ 	.byte	0x04, 0x17
        /*002a*/ 	.short	(.L_15 - .L_14)
.L_14:
        /*002c*/ 	.word	0x00000000
        /*0030*/ 	.short	0x0000
        /*0032*/ 	.short	0x0000
        /*0034*/ 	.byte	0x00, 0xf0, 0x21, 0x00


	//----- nvinfo : EIATTR_SPARSE_MMA_MASK
	.align		4
.L_15:
        /*0038*/ 	.byte	0x03, 0x50
        /*003a*/ 	.short	0x0000


	//----- nvinfo : EIATTR_MAXREG_COUNT
	.align		4
        /*003c*/ 	.byte	0x03, 0x1b
        /*003e*/ 	.short	0x00ff


	//----- nvinfo : EIATTR_EXIT_INSTR_OFFSETS
	.align		4
        /*0040*/ 	.byte	0x04, 0x1c
        /*0042*/ 	.short	(.L_17 - .L_16)


	//   ....[0]....
.L_16:
        /*0044*/ 	.word	0x00001560


	//   ....[1]....
        /*0048*/ 	.word	0x00001590


	//----- nvinfo : EIATTR_MAX_THREADS
	.align		4
.L_17:
        /*004c*/ 	.byte	0x04, 0x05
        /*004e*/ 	.short	(.L_19 - .L_18)
.L_18:
        /*0050*/ 	.word	0x00000100
        /*0054*/ 	.word	0x00000001
        /*0058*/ 	.word	0x00000001


	//----- nvinfo : EIATTR_CBANK_PARAM_SIZE
	.align		4
.L_19:
        /*005c*/ 	.byte	0x03, 0x19
        /*005e*/ 	.short	0x0018


	//----- nvinfo : EIATTR_PARAM_CBANK
	.align		4
        /*0060*/ 	.byte	0x04, 0x0a
        /*0062*/ 	.short	(.L_21 - .L_20)
	.align		4
.L_20:
        /*0064*/ 	.word	index@(.nv.constant0.triton_mm)
        /*0068*/ 	.short	0x0210
        /*006a*/ 	.short	0x0018


	//----- nvinfo : EIATTR_SW_WAR
	.align		4
.L_21:
        /*006c*/ 	.byte	0x04, 0x36
        /*006e*/ 	.short	(.L_23 - .L_22)
.L_22:
        /*0070*/ 	.word	0x00000008
.L_23:


//--------------------- .nv.callgraph             --------------------------
	.section	.nv.callgraph,"",@"SHT_CUDA_CALLGRAPH"
	.align	4
	.sectionentsize	8
	.align		4
        /*0000*/ 	.word	0x00000000
	.align		4
        /*0004*/ 	.word	0xffffffff
	.align		4
        /*0008*/ 	.word	0x00000000
	.align		4
        /*000c*/ 	.word	0xfffffffe
	.align		4
        /*0010*/ 	.word	0x00000000
	.align		4
        /*0014*/ 	.word	0xfffffffd
	.align		4
        /*0018*/ 	.word	0x00000000
	.align		4
        /*001c*/ 	.word	0xfffffffc


//--------------------- .text.triton_mm           --------------------------
	.section	.text.triton_mm,"ax",@progbits
	.sectionflags	@"SHF_BARRIERS=1"
	.align	128
        .global         triton_mm
        .type           triton_mm,@function
        .size           triton_mm,(.L_x_2 - triton_mm)
        .other          triton_mm,@"STO_CUDA_ENTRY STV_DEFAULT"
triton_mm:
.text.triton_mm:
[----:B------:R-:W1:Y:S08]  /*0000*/  LDC R1, c[0x0][0x28] ;  /* 0x00000a00ff017b82 */ /* 0x000e700000000800 */
[----:B------:R-:W2:Y:S01]  /*0010*/  S2UR UR9, SR_CTAID.X ;  /* 0x00000000000979c3 */ /* 0x000ea20000002500 */
[----:B------:R-:W-:Y:S01]  /*0020*/  UMOV UR10, URZ ;  /* 0x0000003f000a7c82 */ /* 0x000fe20008000000 */
[----:B------:R-:W3:Y:S01]  /*0030*/  S2R R42, SR_TID.X ;  /* 0x00000000002a7919 */ /* 0x000ee20000002100 */
[----:B------:R-:W-:Y:S01]  /*0040*/  ULDC.64 UR20, c[0x0][0x208] ;  /* 0x0000820000147ab9 */ /* 0x000fe20000000a00 */
[----:B------:R-:W-:-:S04]  /*0050*/  UMOV UR12, 0x3 ;  /* 0x00000003000c7882 */ /* 0x000fc80000000000 */
[----:B------:R-:W4:Y:S08]  /*0060*/  S2UR UR14, SR_CgaCtaId ;  /* 0x00000000000e79c3 */ /* 0x000f300000008800 */
[----:B------:R-:W5:Y:S01]  /*0070*/  LDC.64 R24, c[0x0][0x210] ;  /* 0x00008400ff187b82 */ /* 0x000f620000000a00 */
[----:B--2---:R-:W-:-:S04]  /*0080*/  UIMAD.WIDE UR4, UR9, 0x2aaaaaab, URZ ;  /* 0x2aaaaaab090478a5 */ /* 0x004fc8000f8e023f */
[----:B------:R-:W-:-:S03]  /*0090*/  USHF.R.U32.HI UR18, URZ, 0x1f, UR5 ;  /* 0x0000001f3f127899 */ /* 0x000fc60008011605 */
[----:B------:R-:W-:Y:S01]  /*00a0*/  UMOV UR4, 0xfffffff8 ;  /* 0xfffffff800047882 */ /* 0x000fe20000000000 */
[----:B------:R-:W-:Y:S01]  /*00b0*/  ULEA.HI.SX32 UR18, UR5, UR18, 0x1b ;  /* 0x0000001205127291 */ /* 0x000fe2000f8fda3f */
[C---:B---3--:R-:W-:Y:S01]  /*00c0*/  IMAD.SHL.U32 R55, R42.reuse, 0x8, RZ ;  /* 0x000000082a377824 */ /* 0x048fe200078e00ff */
[--C-:B------:R-:W-:Y:S02]  /*00d0*/  SHF.R.U32.HI R52, RZ, 0x1, R42.reuse ;  /* 0x00000001ff347819 */ /* 0x100fe4000001162a */
[----:B------:R-:W-:Y:S01]  /*00e0*/  UIMAD UR4, UR18, UR4, 0x1 ;  /* 0x00000001120474a4 */ /* 0x000fe2000f8e0204 */
[----:B------:R-:W-:Y:S01]  /*00f0*/  IMAD.SHL.U32 R19, R42, 0x4, RZ ;  /* 0x000000042a137824 */ /* 0x000fe200078e00ff */
[----:B------:R-:W-:Y:S01]  /*0100*/  UIMAD UR6, UR18, -0xc0, UR9 ;  /* 0xffffff40120678a4 */ /* 0x000fe2000f8e0209 */
[----:B------:R-:W-:Y:S01]  /*0110*/  SHF.R.U32.HI R53, RZ, 0x4, R42 ;  /* 0x00000004ff357819 */ /* 0x000fe2000001162a */
[----:B------:R-:W-:Y:S01]  /*0120*/  UISETP.LT.AND UP0, UPT, UR4, 0x8, UPT ;  /* 0x000000080400788c */ /* 0x000fe2000bf01270 */
[----:B------:R-:W-:-:S02]  /*0130*/  LOP3.LUT R54, R55, 0x38, RZ, 0xc0, !PT ;  /* 0x0000003837367812 */ /* 0x000fc400078ec0ff */
[----:B------:R-:W-:Y:S01]  /*0140*/  LOP3.LUT R52, R52, 0x38, R19, 0x48, !PT ;  /* 0x0000003834347812 */ /* 0x000fe200078e4813 */
[----:B------:R-:W-:Y:S01]  /*0150*/  USEL UR16, UR4, 0x8, UP0 ;  /* 0x0000000804107887 */ /* 0x000fe20008000000 */
[----:B------:R-:W-:Y:S01]  /*0160*/  IMAD.U32 R2, RZ, RZ, UR6 ;  /* 0x00000006ff027e24 */ /* 0x000fe2000f8e00ff */
[----:B------:R-:W-:Y:S02]  /*0170*/  SGXT.U32 R53, R53, 0x4 ;  /* 0x000000043535781a */ /* 0x000fe40000000000 */
[----:B------:R-:W-:Y:S01]  /*0180*/  ULOP3.LUT UR6, UR6, UR16, URZ, 0x3c, !UPT ;  /* 0x0000001006067292 */ /* 0x000fe2000f8e3c3f */
[----:B------:R-:W-:Y:S01]  /*0190*/  LOP3.LUT R52, R52, 0x4, R19, 0xf8, !PT ;  /* 0x0000000434347812 */ /* 0x000fe200078ef813 */
[----:B------:R-:W-:Y:S01]  /*01a0*/  ULOP3.LUT UR15, URZ, UR16, URZ, 0x33, !UPT ;  /* 0x000000103f0f7292 */ /* 0x000fe2000f8e333f */
[----:B------:R-:W-:Y:S02]  /*01b0*/  IABS R0, UR16 ;  /* 0x0000001000007c13 */ /* 0x000fe40008000000 */
[----:B------:R-:W-:Y:S01]  /*01c0*/  IABS R2, R2 ;  /* 0x0000000200027213 */ /* 0x000fe20000000000 */
[----:B------:R-:W-:Y:S01]  /*01d0*/  IMAD R52, R53, 0x40, R52 ;  /* 0x0000004035347824 */ /* 0x000fe200078e0234 */
[----:B------:R-:W-:-:S02]  /*01e0*/  R2UR UR8, R0 ;  /* 0x00000000000872ca */ /* 0x000fc400000e0000 */
[----:B------:R-:W-:Y:S02]  /*01f0*/  R2UR UR4, R2 ;  /* 0x00000000020472ca */ /* 0x000fe400000e0000 */
[--C-:B------:R-:W-:Y:S02]  /*0200*/  SHF.R.U32.HI R2, RZ, 0x3, R42.reuse ;  /* 0x00000003ff027819 */ /* 0x100fe4000001162a */
[----:B------:R-:W-:Y:S02]  /*0210*/  LOP3.LUT R19, R19, 0x3c, RZ, 0xc0, !PT ;  /* 0x0000003c13137812 */ /* 0x000fe400078ec0ff */
[--C-:B------:R-:W-:Y:S02]  /*0220*/  SHF.R.U32.HI R47, RZ, 0x4, R42.reuse ;  /* 0x00000004ff2f7819 */ /* 0x100fe4000001162a */
[----:B------:R-:W-:Y:S01]  /*0230*/  SHF.R.U32.HI R45, RZ, 0x5, R42 ;  /* 0x00000005ff2d7819 */ /* 0x000fe2000001162a */
[----:B-1---5:R-:W-:Y:S01]  /*0240*/  IMAD.WIDE.U32 R18, R19, 0x2, R24 ;  /* 0x0000000213127825 */ /* 0x022fe200078e0018 */
[----:B------:R-:W-:Y:S01]  /*0250*/  SGXT.U32 R47, R47, 0x1 ;  /* 0x000000012f2f781a */ /* 0x000fe20000000000 */
[----:B------:R-:W1:Y:S01]  /*0260*/  I2F.RP R4, UR8 ;  /* 0x0000000800047d06 */ /* 0x000e620008209400 */
[----:B------:R-:W-:-:S02]  /*0270*/  SGXT.U32 R45, R45, 0x3 ;  /* 0x000000032d2d781a */ /* 0x000fc40000000000 */
[----:B------:R-:W-:Y:S02]  /*0280*/  LOP3.LUT R46, R47, 0x7, R42, 0x78, !PT ;  /* 0x000000072f2e7812 */ /* 0x000fe400078e782a */
[C---:B------:R-:W-:Y:S01]  /*0290*/  LOP3.LUT R56, R42.reuse, 0x1f, RZ, 0xc0, !PT ;  /* 0x0000001f2a387812 */ /* 0x040fe200078ec0ff */
[----:B------:R-:W-:Y:S01]  /*02a0*/  IMAD.SHL.U32 R44, R45, 0x8, RZ ;  /* 0x000000082d2c7824 */ /* 0x000fe200078e00ff */
[----:B------:R-:W-:Y:S01]  /*02b0*/  LOP3.LUT R57, R42, 0x8, RZ, 0xc0, !PT ;  /* 0x000000082a397812 */ /* 0x000fe200078ec0ff */
[----:B------:R-:W-:Y:S01]  /*02c0*/  IMAD.SHL.U32 R46, R46, 0x8, RZ ;  /* 0x000000082e2e7824 */ /* 0x000fe200078e00ff */
[----:B-1----:R-:W1:Y:S02]  /*02d0*/  MUFU.RCP R3, R4 ;  /* 0x0000000400037308 */ /* 0x002e640000001000 */
[----:B-1----:R-:W-:-:S06]  /*02e0*/  VIADD R3, R3, 0xffffffe ;  /* 0x0ffffffe03037836 */ /* 0x002fcc0000000000 */
[----:B------:R-:W1:Y:S02]  /*02f0*/  F2I.FTZ.U32.TRUNC.NTZ R0, R3 ;  /* 0x0000000300007305 */ /* 0x000e64000021f000 */
[----:B-1----:R-:W-:Y:S02]  /*0300*/  R2UR UR11, R0 ;  /* 0x00000000000b72ca */ /* 0x002fe400000e0000 */
[----:B------:R-:W-:Y:S02]  /*0310*/  IABS R0, UR16 ;  /* 0x0000001000007c13 */ /* 0x000fe40008000000 */
[----:B------:R-:W-:-:S03]  /*0320*/  SHF.R.U32.HI R3, RZ, 0x3, R42 ;  /* 0x00000003ff037819 */ /* 0x000fc6000001162a */
[----:B------:R-:W-:Y:S01]  /*0330*/  IMAD.MOV R0, RZ, RZ, -R0 ;  /* 0x000000ffff007224 */ /* 0x000fe200078e0a00 */
[----:B------:R-:W-:-:S04]  /*0340*/  SGXT.U32 R3, R3, 0x1 ;  /* 0x000000010303781a */ /* 0x000fc80000000000 */
[----:B------:R-:W-:Y:S01]  /*0350*/  R2UR UR7, R0 ;  /* 0x00000000000772ca */ /* 0x000fe200000e0000 */
[----:B------:R-:W-:Y:S01]  /*0360*/  UIADD3 UR5, URZ, -UR11, URZ ;  /* 0x8000000b3f057290 */ /* 0x000fe2000fffe03f */
[----:B------:R-:W-:Y:S02]  /*0370*/  LOP3.LUT R5, R3, 0x6, R2, 0xf8, !PT ;  /* 0x0000000603057812 */ /* 0x000fe400078ef802 */
[----:B------:R-:W-:Y:S01]  /*0380*/  LOP3.LUT R14, R3, 0x7, R42, 0x78, !PT ;  /* 0x00000007030e7812 */ /* 0x000fe200078e782a */
[----:B------:R-:W-:Y:S02]  /*0390*/  UIMAD UR5, UR5, UR8, URZ ;  /* 0x00000008050572a4 */ /* 0x000fe4000f8e023f */
[----:B------:R-:W-:Y:S01]  /*03a0*/  IMAD.SHL.U32 R0, R5, 0x8, RZ ;  /* 0x0000000805007824 */ /* 0x000fe200078e00ff */
[----:B------:R-:W-:Y:S01]  /*03b0*/  LOP3.LUT R5, R5, 0x18, R2, 0xf8, !PT ;  /* 0x0000001805057812 */ /* 0x000fe200078ef802 */
[----:B------:R-:W-:Y:S01]  /*03c0*/  UIMAD.WIDE.U32 UR10, UR11, UR5, UR10 ;  /* 0x000000050b0a72a5 */ /* 0x000fe2000f8e000a */
[----:B------:R-:W-:-:S02]  /*03d0*/  IMAD.SHL.U32 R14, R14, 0x8, RZ ;  /* 0x000000080e0e7824 */ /* 0x000fc400078e00ff */
[----:B------:R-:W-:Y:S01]  /*03e0*/  LOP3.LUT R7, R0, 0x38, R55, 0x78, !PT ;  /* 0x0000003800077812 */ /* 0x000fe200078e7837 */
[C---:B------:R-:W-:Y:S01]  /*03f0*/  IMAD.SHL.U32 R2, R5.reuse, 0x40, RZ ;  /* 0x0000004005027824 */ /* 0x040fe200078e00ff */
[C---:B------:R-:W-:Y:S02]  /*0400*/  LOP3.LUT R0, R5.reuse, 0x40, RZ, 0xfc, !PT ;  /* 0x0000004005007812 */ /* 0x040fe400078efcff */
[----:B------:R-:W-:Y:S01]  /*0410*/  UMOV UR17, UR11 ;  /* 0x0000000b00117c82 */ /* 0x000fe20008000000 */
[C---:B------:R-:W-:Y:S01]  /*0420*/  LOP3.LUT R50, R5.reuse, 0x20, RZ, 0xfc, !PT ;  /* 0x0000002005327812 */ /* 0x040fe200078efcff */
[----:B------:R-:W-:Y:S01]  /*0430*/  UIMAD.WIDE.U32 UR10, UR17, UR4, URZ ;  /* 0x00000004110a72a5 */ /* 0x000fe2000f8e003f */
[----:B------:R-:W-:Y:S01]  /*0440*/  IMAD.SHL.U32 R0, R0, 0x40, RZ ;  /* 0x0000004000007824 */ /* 0x000fe200078e00ff */
[-C--:B------:R-:W-:Y:S02]  /*0450*/  LOP3.LUT R51, R2, R7.reuse, RZ, 0xfc, !PT ;  /* 0x0000000702337212 */ /* 0x080fe400078efcff */
[----:B------:R-:W-:Y:S01]  /*0460*/  LOP3.LUT R48, R5, 0x60, RZ, 0xfc, !PT ;  /* 0x0000006005307812 */ /* 0x000fe200078efcff */
[----:B------:R-:W-:Y:S01]  /*0470*/  IMAD.SHL.U32 R50, R50, 0x40, RZ ;  /* 0x0000004032327824 */ /* 0x000fe200078e00ff */
[-C--:B------:R-:W-:Y:S01]  /*0480*/  LOP3.LUT R49, R0, R7.reuse, RZ, 0xfc, !PT ;  /* 0x0000000700317212 */ /* 0x080fe200078efcff */
[----:B------:R-:W-:Y:S01]  /*0490*/  UMOV UR5, UR11 ;  /* 0x0000000b00057c82 */ /* 0x000fe20008000000 */
[----:B------:R-:W-:Y:S01]  /*04a0*/  IMAD.SHL.U32 R51, R51, 0x2, RZ ;  /* 0x0000000233337824 */ /* 0x000fe200078e00ff */
[----:B------:R-:W-:Y:S01]  /*04b0*/  UIMAD UR4, UR5, UR7, UR4 ;  /* 0x00000007050472a4 */ /* 0x000fe2000f8e0204 */
[----:B------:R-:W-:Y:S01]  /*04c0*/  IMAD.SHL.U32 R48, R48, 0x40, RZ ;  /* 0x0000004030307824 */ /* 0x000fe200078e00ff */
[----:B------:R-:W-:Y:S01]  /*04d0*/  LOP3.LUT R50, R50, R7, RZ, 0xfc, !PT ;  /* 0x0000000732327212 */ /* 0x000fe200078efcff */
[----:B------:R-:W-:Y:S01]  /*04e0*/  IMAD.SHL.U32 R49, R49, 0x2, RZ ;  /* 0x0000000231317824 */ /* 0x000fe200078e00ff */
[----:B------:R-:W-:-:S02]  /*04f0*/  UISETP.GT.U32.AND UP0, UPT, UR8, UR4, UPT ;  /* 0x000000040800728c */ /* 0x000fc4000bf04070 */
[----:B------:R-:W-:Y:S01]  /*0500*/  LOP3.LUT R48, R48, R7, RZ, 0xfc, !PT ;  /* 0x0000000730307212 */ /* 0x000fe200078efcff */
[----:B------:R-:W-:Y:S01]  /*0510*/  IMAD.SHL.U32 R50, R50, 0x2, RZ ;  /* 0x0000000232327824 */ /* 0x000fe200078e00ff */
[----:B------:R-:W-:Y:S01]  /*0520*/  UMOV UR10, URZ ;  /* 0x0000003f000a7c82 */ /* 0x000fe20008000000 */
[----:B------:R-:W-:Y:S02]  /*0530*/  UMOV UR11, 0xffffffc0 ;  /* 0xffffffc0000b7882 */ /* 0x000fe40000000000 */
[----:B------:R-:W-:-:S04]  /*0540*/  IMAD.SHL.U32 R48, R48, 0x2, RZ ;  /* 0x0000000230307824 */ /* 0x000fc800078e00ff */
[----:B------:R-:W-:Y:S02]  /*0550*/  @!UP0 UIADD3 UR4, UR4, -UR8, URZ ;  /* 0x8000000804048290 */ /* 0x000fe4000fffe03f */
[----:B------:R-:W-:Y:S02]  /*0560*/  @!UP0 UIADD3 UR5, UR5, 0x1, URZ ;  /* 0x0000000105058890 */ /* 0x000fe4000fffe03f */
[----:B------:R-:W-:Y:S02]  /*0570*/  UISETP.GE.U32.AND UP1, UPT, UR4, UR8, UPT ;  /* 0x000000080400728c */ /* 0x000fe4000bf26070 */
[----:B------:R-:W-:Y:S01]  /*0580*/  UISETP.GE.AND UP0, UPT, UR6, URZ, UPT ;  /* 0x0000003f0600728c */ /* 0x000fe2000bf06270 */
[----:B------:R-:W-:Y:S02]  /*0590*/  UMOV UR4, 0x400 ;  /* 0x0000040000047882 */ /* 0x000fe40000000000 */
[----:B----4-:R-:W-:-:S04]  /*05a0*/  UPRMT UR14, UR14, 0x654, UR4 ;  /* 0x000006540e0e7896 */ /* 0x010fc80008000004 */
[----:B------:R-:W-:Y:S02]  /*05b0*/  UIADD3 UR13, UR14, 0x2000, URZ ;  /* 0x000020000e0d7890 */ /* 0x000fe4000fffe03f */
[----:B------:R-:W-:Y:S01]  /*05c0*/  @UP1 UIADD3 UR5, UR5, 0x1, URZ ;  /* 0x0000000105051890 */ /* 0x000fe2000fffe03f */
[----:B------:R-:W-:Y:S01]  /*05d0*/  LEA R52, R52, UR14, 0x1 ;  /* 0x0000000e34347c11 */ /* 0x000fe2000f8e08ff */
[----:B------:R-:W-:Y:S01]  /*05e0*/  UISETP.NE.AND UP1, UPT, UR16, URZ, UPT ;  /* 0x0000003f1000728c */ /* 0x000fe2000bf25270 */
[----:B------:R-:W-:Y:S01]  /*05f0*/  VIADD R27, R51, UR14 ;  /* 0x0000000e331b7c36 */ /* 0x000fe20008000000 */
[----:B------:R-:W-:Y:S01]  /*0600*/  @!UP0 UIADD3 UR5, -UR5, URZ, URZ ;  /* 0x0000003f05058290 */ /* 0x000fe2000fffe13f */
[----:B------:R-:W-:Y:S01]  /*0610*/  VIADD R17, R50, UR14 ;  /* 0x0000000e32117c36 */ /* 0x000fe20008000000 */
[----:B------:R-:W-:Y:S01]  /*0620*/  @!PT LDS RZ, [RZ] ;  /* 0x00000000fffff984 */ /* 0x000fe20000000800 */
[----:B------:R-:W-:Y:S01]  /*0630*/  @!PT LDS RZ, [RZ] ;  /* 0x00000000fffff984 */ /* 0x000fe20000000800 */
[----:B------:R-:W-:Y:S01]  /*0640*/  @!PT LDS RZ, [RZ] ;  /* 0x00000000fffff984 */ /* 0x000fe20000000800 */
[----:B------:R-:W-:Y:S01]  /*0650*/  LDGSTS.E.LTC128B.64 [R52], desc[UR20][R18.64] ;  /* 0x0000000012347fae */ /* 0x000fe2000b921b54 */
[----:B------:R-:W-:Y:S01]  /*0660*/  VIADD R15, R49, UR14 ;  /* 0x0000000e310f7c36 */ /* 0x000fe20008000000 */
[----:B------:R-:W-:Y:S01]  /*0670*/  USEL UR6, UR15, UR5, !UP1 ;  /* 0x000000050f067287 */ /* 0x000fe2000c800000 */
[----:B------:R-:W-:Y:S01]  /*0680*/  VIADD R21, R48, UR14 ;  /* 0x0000000e30157c36 */ /* 0x000fe20008000000 */
[----:B------:R-:W0:Y:S01]  /*0690*/  LDGDEPBAR ;  /* 0x00000000000079af */ /* 0x000e220000000000 */
[----:B------:R-:W-:Y:S01]  /*06a0*/  UMOV UR4, UR14 ;  /* 0x0000000e00047c82 */ /* 0x000fe20008000000 */
[----:B------:R-:W-:Y:S01]  /*06b0*/  USHF.L.U32 UR6, UR6, 0x7, URZ ;  /* 0x0000000706067899 */ /* 0x000fe2000800063f */
[----:B------:R-:W-:-:S05]  /*06c0*/  UMOV UR5, UR13 ;  /* 0x0000000d00057c82 */ /* 0x000fca0008000000 */
[----:B------:R-:W-:Y:S01]  /*06d0*/  IMAD.U32 R6, RZ, RZ, UR6 ;  /* 0x00000006ff067e24 */ /* 0x000fe2000f8e00ff */
[----:B------:R-:W-:Y:S01]  /*06e0*/  LOP3.LUT R12, R5, UR6, RZ, 0xfc, !PT ;  /* 0x00000006050c7c12 */ /* 0x000fe2000f8efcff */
[----:B------:R-:W-:Y:S02]  /*06f0*/  IMAD.U32 R2, RZ, RZ, UR6 ;  /* 0x00000006ff027e24 */ /* 0x000fe4000f8e00ff */
[----:B------:R-:W-:Y:S01]  /*0700*/  IMAD.U32 R0, RZ, RZ, UR6 ;  /* 0x00000006ff007e24 */ /* 0x000fe2000f8e00ff */
[----:B------:R-:W-:Y:S01]  /*0710*/  LOP3.LUT R6, R6, 0x20, R5, 0xfe, !PT ;  /* 0x0000002006067812 */ /* 0x000fe200078efe05 */
[----:B------:R-:W-:Y:S01]  /*0720*/  IMAD.HI R8, R12, 0x2aaaaaab, RZ ;  /* 0x2aaaaaab0c087827 */ /* 0x000fe200078e02ff */
[----:B------:R-:W-:Y:S02]  /*0730*/  LOP3.LUT R2, R2, 0x40, R5, 0xfe, !PT ;  /* 0x0000004002027812 */ /* 0x000fe400078efe05 */
[----:B------:R-:W-:Y:S01]  /*0740*/  LOP3.LUT R0, R0, 0x60, R5, 0xfe, !PT ;  /* 0x0000006000007812 */ /* 0x000fe200078efe05 */
[----:B------:R-:W-:Y:S01]  /*0750*/  IMAD.HI R4, R6, 0x2aaaaaab, RZ ;  /* 0x2aaaaaab06047827 */ /* 0x000fe200078e02ff */
[----:B------:R-:W-:-:S03]  /*0760*/  SHF.R.U32.HI R23, RZ, 0x1f, R8 ;  /* 0x0000001fff177819 */ /* 0x000fc60000011608 */
[----:B------:R-:W-:Y:S01]  /*0770*/  IMAD.HI R10, R2, 0x2aaaaaab, RZ ;  /* 0x2aaaaaab020a7827 */ /* 0x000fe200078e02ff */
[----:B------:R-:W-:Y:S02]  /*0780*/  SHF.R.U32.HI R11, RZ, 0x1f, R4 ;  /* 0x0000001fff0b7819 */ /* 0x000fe40000011604 */
[----:B------:R-:W-:Y:S01]  /*0790*/  LEA.HI R23, R8, R23, RZ, 0x17 ;  /* 0x0000001708177211 */ /* 0x000fe200078fb8ff */
[----:B------:R-:W-:Y:S01]  /*07a0*/  IMAD.HI R8, R0, 0x2aaaaaab, RZ ;  /* 0x2aaaaaab00087827 */ /* 0x000fe200078e02ff */
[----:B------:R-:W-:Y:S02]  /*07b0*/  LEA.HI R11, R4, R11, RZ, 0x17 ;  /* 0x0000000b040b7211 */ /* 0x000fe400078fb8ff */
[----:B------:R-:W1:Y:S01]  /*07c0*/  LDC.64 R4, c[0x0][0x218] ;  /* 0x00008600ff047b82 */ /* 0x000e620000000a00 */
[----:B------:R-:W-:Y:S01]  /*07d0*/  SHF.R.U32.HI R9, RZ, 0x1f, R10 ;  /* 0x0000001fff097819 */ /* 0x000fe2000001160a */
[----:B------:R-:W-:Y:S01]  /*07e0*/  IMAD R23, R23, -0xc00, R12 ;  /* 0xfffff40017177824 */ /* 0x000fe200078e020c */
[----:B------:R-:W-:Y:S01]  /*07f0*/  SHF.R.U32.HI R7, RZ, 0x1f, R8 ;  /* 0x0000001fff077819 */ /* 0x000fe20000011608 */
[----:B------:R-:W-:Y:S01]  /*0800*/  IMAD R11, R11, -0xc00, R6 ;  /* 0xfffff4000b0b7824 */ /* 0x000fe200078e0206 */
[----:B------:R-:W-:Y:S01]  /*0810*/  LEA.HI R9, R10, R9, RZ, 0x17 ;  /* 0x000000090a097211 */ /* 0x000fe200078fb8ff */
[--C-:B------:R-:W-:Y:S01]  /*0820*/  IMAD R23, R23, 0xc00, R54.reuse ;  /* 0x00000c0017177824 */ /* 0x100fe200078e0236 */
[----:B------:R-:W-:Y:S01]  /*0830*/  LEA.HI R7, R8, R7, RZ, 0x17 ;  /* 0x0000000708077211 */ /* 0x000fe200078fb8ff */
[----:B------:R-:W-:-:S02]  /*0840*/  IMAD R6, R11, 0xc00, R54 ;  /* 0x00000c000b067824 */ /* 0x000fc400078e0236 */
[----:B------:R-:W-:Y:S02]  /*0850*/  IMAD R9, R9, -0xc00, R2 ;  /* 0xfffff40009097824 */ /* 0x000fe400078e0202 */
[----:B------:R-:W-:Y:S02]  /*0860*/  IMAD R7, R7, -0xc00, R0 ;  /* 0xfffff40007077824 */ /* 0x000fe400078e0200 */
[--C-:B------:R-:W-:Y:S02]  /*0870*/  IMAD R8, R9, 0xc00, R54.reuse ;  /* 0x00000c0009087824 */ /* 0x100fe400078e0236 */
[----:B------:R-:W-:Y:S02]  /*0880*/  IMAD R10, R7, 0xc00, R54 ;  /* 0x00000c00070a7824 */ /* 0x000fe400078e0236 */
[----:B-1----:R-:W-:-:S04]  /*0890*/  IMAD.WIDE R22, R23, 0x2, R4 ;  /* 0x0000000217167825 */ /* 0x002fc800078e0204 */
[--C-:B------:R-:W-:Y:S01]  /*08a0*/  IMAD.WIDE R6, R6, 0x2, R4.reuse ;  /* 0x0000000206067825 */ /* 0x100fe200078e0204 */
[----:B------:R-:W-:Y:S01]  /*08b0*/  LDGSTS.E.BYPASS.LTC128B.128 [R27+0x2000], desc[UR20][R22.64] ;  /* 0x02000000161b7fae */ /* 0x000fe2000b901d54 */
[----:B------:R-:W-:Y:S02]  /*08c0*/  IADD3 R38, P0, R22, 0x200, RZ ;  /* 0x0000020016267810 */ /* 0x000fe40007f1e0ff */
[--C-:B------:R-:W-:Y:S01]  /*08d0*/  IMAD.WIDE R8, R8, 0x2, R4.reuse ;  /* 0x0000000208087825 */ /* 0x100fe200078e0204 */
[----:B------:R-:W-:Y:S01]  /*08e0*/  LDGSTS.E.BYPASS.LTC128B.128 [R17+0x2000], desc[UR20][R6.64] ;  /* 0x0200000006117fae */ /* 0x000fe2000b901d54 */
[----:B------:R-:W-:Y:S02]  /*08f0*/  IADD3 R36, P1, R6, 0x200, RZ ;  /* 0x0000020006247810 */ /* 0x000fe40007f3e0ff */
[----:B------:R-:W-:Y:S01]  /*0900*/  IMAD.WIDE R10, R10, 0x2, R4 ;  /* 0x000000020a0a7825 */ /* 0x000fe200078e0204 */
[----:B------:R-:W-:Y:S01]  /*0910*/  LDGSTS.E.BYPASS.LTC128B.128 [R15+0x2000], desc[UR20][R8.64] ;  /* 0x02000000080f7fae */ /* 0x000fe2000b901d54 */
[----:B------:R-:W-:-:S02]  /*0920*/  LOP3.LUT R4, R42, 0xf, RZ, 0xc0, !PT ;  /* 0x0000000f2a047812 */ /* 0x000fc400078ec0ff */
[----:B------:R-:W-:Y:S01]  /*0930*/  IMAD.SHL.U32 R5, R47, 0x40, RZ ;  /* 0x000000402f057824 */ /* 0x000fe200078e00ff */
[----:B------:R-:W-:Y:S01]  /*0940*/  LDGSTS.E.BYPASS.LTC128B.128 [R21+0x2000], desc[UR20][R10.64] ;  /* 0x020000000a157fae */ /* 0x000fe2000b901d54 */
[----:B------:R-:W-:Y:S01]  /*0950*/  IMAD.X R39, RZ, RZ, R23, P0 ;  /* 0x000000ffff277224 */ /* 0x000fe200000e0617 */
[----:B------:R-:W-:Y:S01]  /*0960*/  IADD3 R32, P3, R10, 0x200, RZ ;  /* 0x000002000a207810 */ /* 0x000fe20007f7e0ff */
[----:B------:R-:W-:Y:S01]  /*0970*/  IMAD.SHL.U32 R13, R4, 0x40, RZ ;  /* 0x00000040040d7824 */ /* 0x000fe200078e00ff */
[----:B------:R-:W0:Y:S01]  /*0980*/  LDGDEPBAR ;  /* 0x00000000000079af */ /* 0x000e220000000000 */
[----:B------:R-:W-:Y:S01]  /*0990*/  LOP3.LUT R5, R5, R44, RZ, 0xfc, !PT ;  /* 0x0000002c05057212 */ /* 0x000fe200078efcff */
[----:B------:R-:W-:Y:S01]  /*09a0*/  IMAD.X R37, RZ, RZ, R7, P1 ;  /* 0x000000ffff257224 */ /* 0x000fe200008e0607 */
[----:B------:R-:W-:Y:S02]  /*09b0*/  BAR.SYNC.DEFER_BLOCKING 0x0 ;  /* 0x0000000000007b1d */ /* 0x000fe40000010000 */
[----:B------:R-:W-:Y:S01]  /*09c0*/  LOP3.LUT R5, R5, 0x7, R42, 0xf8, !PT ;  /* 0x0000000705057812 */ /* 0x000fe200078ef82a */
[----:B------:R-:W-:Y:S01]  /*09d0*/  IMAD.X R31, RZ, RZ, R11, P3 ;  /* 0x000000ffff1f7224 */ /* 0x000fe200018e060b */
[----:B------:R-:W-:-:S02]  /*09e0*/  LOP3.LUT R46, R46, R13, RZ, 0xfc, !PT ;  /* 0x0000000d2e2e7212 */ /* 0x000fc400078efcff */
[----:B------:R-:W-:Y:S01]  /*09f0*/  IADD3 R34, P2, R8, 0x200, RZ ;  /* 0x0000020008227810 */ /* 0x000fe20007f5e0ff */
[----:B------:R-:W-:Y:S02]  /*0a00*/  IMAD.SHL.U32 R5, R5, 0x40, RZ ;  /* 0x0000004005057824 */ /* 0x000fe400078e00ff */
[----:B------:R-:W-:Y:S02]  /*0a10*/  IMAD.SHL.U32 R46, R46, 0x2, RZ ;  /* 0x000000022e2e7824 */ /* 0x000fe400078e00ff */
[----:B------:R-:W-:Y:S01]  /*0a20*/  IMAD.X R35, RZ, RZ, R9, P2 ;  /* 0x000000ffff237224 */ /* 0x000fe200010e0609 */
[----:B------:R-:W-:-:S05]  /*0a30*/  LOP3.LUT R43, R5, R14, RZ, 0xfc, !PT ;  /* 0x0000000e052b7212 */ /* 0x000fca00078efcff */
[----:B------:R-:W-:Y:S01]  /*0a40*/  IMAD.SHL.U32 R43, R43, 0x2, RZ ;  /* 0x000000022b2b7824 */ /* 0x000fe200078e00ff */
[----:B------:R-:W-:Y:S01]  /*0a50*/  @!PT LDS RZ, [RZ] ;  /* 0x00000000fffff984 */ /* 0x000fe20000000800 */
[----:B------:R-:W-:Y:S01]  /*0a60*/  @!PT LDS RZ, [RZ] ;  /* 0x00000000fffff984 */ /* 0x000fe20000000800 */
[----:B------:R-:W-:Y:S01]  /*0a70*/  @!PT LDS RZ, [RZ] ;  /* 0x00000000fffff984 */ /* 0x000fe20000000800 */
[----:B------:R-:W-:Y:S04]  /*0a80*/  LDGSTS.E.LTC128B.64 [R52+0x800], desc[UR20][R18.64+0x80] ;  /* 0x0080008012347fae */ /* 0x000fe8000b921b54 */
[----:B------:R-:W0:Y:S04]  /*0a90*/  LDGDEPBAR ;  /* 0x00000000000079af */ /* 0x000e280000000000 */
[----:B------:R-:W-:Y:S04]  /*0aa0*/  LDGSTS.E.BYPASS.LTC128B.128 [R27+0x6000], desc[UR20][R22.64+0x80] ;  /* 0x06000080161b7fae */ /* 0x000fe8000b901d54 */
[----:B------:R-:W-:Y:S04]  /*0ab0*/  LDGSTS.E.BYPASS.LTC128B.128 [R17+0x6000], desc[UR20][R6.64+0x80] ;  /* 0x0600008006117fae */ /* 0x000fe8000b901d54 */
[----:B------:R-:W-:Y:S04]  /*0ac0*/  LDGSTS.E.BYPASS.LTC128B.128 [R15+0x6000], desc[UR20][R8.64+0x80] ;  /* 0x06000080080f7fae */ /* 0x000fe8000b901d54 */
[----:B------:R-:W-:Y:S04]  /*0ad0*/  LDGSTS.E.BYPASS.LTC128B.128 [R21+0x6000], desc[UR20][R10.64+0x80] ;  /* 0x060000800a157fae */ /* 0x000fe8000b901d54 */
[----:B------:R-:W0:Y:S01]  /*0ae0*/  LDGDEPBAR ;  /* 0x00000000000079af */ /* 0x000e220000000000 */
[----:B------:R-:W-:Y:S06]  /*0af0*/  BAR.SYNC.DEFER_BLOCKING 0x0 ;  /* 0x0000000000007b1d */ /* 0x000fec0000010000 */
        /* <DEDUP_REMOVED lines=14> */
[----:B------:R1:W-:Y:S04]  /*0be0*/  LDGSTS.E.LTC128B.64 [R52+0x1800], desc[UR20][R18.64+0x180] ;  /* 0x0180018012347fae */ /* 0x0003e8000b921b54 */
[----:B------:R-:W0:Y:S04]  /*0bf0*/  LDGDEPBAR ;  /* 0x00000000000079af */ /* 0x000e280000000000 */
[----:B------:R-:W-:Y:S04]  /*0c00*/  LDGSTS.E.BYPASS.LTC128B.128 [R27+0xe000], desc[UR20][R22.64+0x180] ;  /* 0x0e000180161b7fae */ /* 0x000fe8000b901d54 */
[----:B------:R2:W-:Y:S04]  /*0c10*/  LDGSTS.E.BYPASS.LTC128B.128 [R17+0xe000], desc[UR20][R6.64+0x180] ;  /* 0x0e00018006117fae */ /* 0x0005e8000b901d54 */
[----:B------:R3:W-:Y:S04]  /*0c20*/  LDGSTS.E.BYPASS.LTC128B.128 [R15+0xe000], desc[UR20][R8.64+0x180] ;  /* 0x0e000180080f7fae */ /* 0x0007e8000b901d54 */
[----:B------:R4:W-:Y:S04]  /*0c30*/  LDGSTS.E.BYPASS.LTC128B.128 [R21+0xe000], desc[UR20][R10.64+0x180] ;  /* 0x0e0001800a157fae */ /* 0x0009e8000b901d54 */
[----:B------:R-:W0:Y:S01]  /*0c40*/  LDGDEPBAR ;  /* 0x00000000000079af */ /* 0x000e220000000000 */
[----:B-1----:R-:W-:-:S04]  /*0c50*/  LOP3.LUT R19, R47, 0x2, RZ, 0xfc, !PT ;  /* 0x000000022f137812 */ /* 0x002fc800078efcff */
[----:B------:R-:W-:-:S05]  /*0c60*/  LOP3.LUT R30, R19, 0x7, R42, 0x78, !PT ;  /* 0x00000007131e7812 */ /* 0x000fca00078e782a */
[----:B------:R-:W-:Y:S01]  /*0c70*/  IMAD.SHL.U32 R30, R30, 0x8, RZ ;  /* 0x000000081e1e7824 */ /* 0x000fe200078e00ff */
[----:B--2---:R-:W-:Y:S02]  /*0c80*/  LOP3.LUT R17, R47, 0x4, RZ, 0xfc, !PT ;  /* 0x000000042f117812 */ /* 0x004fe400078efcff */
[----:B------:R-:W-:Y:S02]  /*0c90*/  CS2R R6, SRZ ;  /* 0x0000000000067805 */ /* 0x000fe4000001ff00 */
[----:B------:R-:W-:Y:S02]  /*0ca0*/  LOP3.LUT R30, R13, R30, RZ, 0xfc, !PT ;  /* 0x0000001e0d1e7212 */ /* 0x000fe400078efcff */
[----:B---3--:R-:W-:Y:S02]  /*0cb0*/  LOP3.LUT R15, R47, 0x6, RZ, 0xfc, !PT ;  /* 0x000000062f0f7812 */ /* 0x008fe400078efcff */
[----:B------:R-:W-:Y:S02]  /*0cc0*/  CS2R R8, SRZ ;  /* 0x0000000000087805 */ /* 0x000fe4000001ff00 */
[----:B------:R-:W-:Y:S01]  /*0cd0*/  LOP3.LUT R28, R17, 0x7, R42, 0x78, !PT ;  /* 0x00000007111c7812 */ /* 0x000fe200078e782a */
[----:B------:R-:W-:Y:S01]  /*0ce0*/  IMAD.SHL.U32 R30, R30, 0x2, RZ ;  /* 0x000000021e1e7824 */ /* 0x000fe200078e00ff */
[----:B------:R-:W-:Y:S01]  /*0cf0*/  LOP3.LUT R2, R15, 0x7, R42, 0x78, !PT ;  /* 0x000000070f027812 */ /* 0x000fe200078e782a */
[----:B------:R-:W-:-:S04]  /*0d00*/  DEPBAR.LE SB0, 0x6 ;  /* 0x000081800000791a */ /* 0x000fc80000000000 */
[----:B------:R-:W-:Y:S01]  /*0d10*/  BAR.SYNC.DEFER_BLOCKING 0x0 ;  /* 0x0000000000007b1d */ /* 0x000fe20000010000 */
[----:B------:R-:W-:Y:S01]  /*0d20*/  LOP3.LUT R15, R3, 0x2, RZ, 0xfc, !PT ;  /* 0x00000002030f7812 */ /* 0x000fe200078efcff */
[----:B------:R-:W-:Y:S01]  /*0d30*/  IMAD.SHL.U32 R28, R28, 0x8, RZ ;  /* 0x000000081c1c7824 */ /* 0x000fe200078e00ff */
[----:B----4-:R-:W-:Y:S01]  /*0d40*/  CS2R R10, SRZ ;  /* 0x00000000000a7805 */ /* 0x010fe2000001ff00 */
[----:B------:R-:W-:Y:S01]  /*0d50*/  IMAD.SHL.U32 R2, R2, 0x8, RZ ;  /* 0x0000000802027824 */ /* 0x000fe200078e00ff */
[----:B------:R-:W-:Y:S02]  /*0d60*/  LOP3.LUT R12, R15, 0x7, R42, 0x78, !PT ;  /* 0x000000070f0c7812 */ /* 0x000fe400078e782a */
[C---:B------:R-:W-:Y:S02]  /*0d70*/  LOP3.LUT R28, R13.reuse, R28, RZ, 0xfc, !PT ;  /* 0x0000001c0d1c7212 */ /* 0x040fe400078efcff */
[----:B------:R-:W-:Y:S01]  /*0d80*/  LOP3.LUT R2, R13, R2, RZ, 0xfc, !PT ;  /* 0x000000020d027212 */ /* 0x000fe200078efcff */
[----:B------:R-:W-:Y:S01]  /*0d90*/  IMAD.SHL.U32 R12, R12, 0x8, RZ ;  /* 0x000000080c0c7824 */ /* 0x000fe200078e00ff */
[C---:B------:R-:W-:Y:S01]  /*0da0*/  LOP3.LUT R13, R3.reuse, 0x4, RZ, 0xfc, !PT ;  /* 0x00000004030d7812 */ /* 0x040fe200078efcff */
[----:B------:R-:W-:Y:S01]  /*0db0*/  IMAD.SHL.U32 R28, R28, 0x2, RZ ;  /* 0x000000021c1c7824 */ /* 0x000fe200078e00ff */
[----:B------:R-:W-:Y:S01]  /*0dc0*/  LOP3.LUT R3, R3, 0x6, RZ, 0xfc, !PT ;  /* 0x0000000603037812 */ /* 0x000fe200078efcff */
[----:B------:R-:W-:Y:S01]  /*0dd0*/  IMAD.SHL.U32 R2, R2, 0x2, RZ ;  /* 0x0000000202027824 */ /* 0x000fe200078e00ff */
[----:B------:R-:W-:-:S02]  /*0de0*/  LOP3.LUT R20, R13, 0x7, R42, 0x78, !PT ;  /* 0x000000070d147812 */ /* 0x000fc400078e782a */
[----:B------:R-:W-:Y:S02]  /*0df0*/  LOP3.LUT R29, R5, R12, RZ, 0xfc, !PT ;  /* 0x0000000c051d7212 */ /* 0x000fe400078efcff */
[----:B------:R-:W-:Y:S01]  /*0e00*/  LOP3.LUT R0, R3, 0x7, R42, 0x78, !PT ;  /* 0x0000000703007812 */ /* 0x000fe200078e782a */
[----:B------:R-:W-:Y:S02]  /*0e10*/  IMAD.SHL.U32 R20, R20, 0x8, RZ ;  /* 0x0000000814147824 */ /* 0x000fe400078e00ff */
[----:B------:R-:W-:Y:S01]  /*0e20*/  IMAD.SHL.U32 R29, R29, 0x2, RZ ;  /* 0x000000021d1d7824 */ /* 0x000fe200078e00ff */
[----:B------:R1:W2:Y:S01]  /*0e30*/  LDSM.16.M88.4 R12, [R46+UR14] ;  /* 0x0000000e2e0c783b */ /* 0x0002a20008000200 */
[----:B------:R-:W-:Y:S01]  /*0e40*/  IMAD.SHL.U32 R0, R0, 0x8, RZ ;  /* 0x0000000800007824 */ /* 0x000fe200078e00ff */
[C---:B------:R-:W-:Y:S02]  /*0e50*/  LOP3.LUT R3, R5.reuse, R20, RZ, 0xfc, !PT ;  /* 0x0000001405037212 */ /* 0x040fe400078efcff */
[----:B------:R1:W3:Y:S02]  /*0e60*/  LDSM.16.M88.4 R16, [R43+UR14+0x2000] ;  /* 0x0020000e2b10783b */ /* 0x0002e40008000200 */
[----:B------:R-:W-:Y:S01]  /*0e70*/  LOP3.LUT R0, R5, R0, RZ, 0xfc, !PT ;  /* 0x0000000005007212 */ /* 0x000fe200078efcff */
[----:B------:R-:W-:-:S04]  /*0e80*/  IMAD.WIDE.U32 R4, R4, 0x8, R24 ;  /* 0x0000000804047825 */ /* 0x000fc800078e0018 */
[----:B------:R-:W-:Y:S01]  /*0e90*/  IMAD.SHL.U32 R3, R3, 0x2, RZ ;  /* 0x0000000203037824 */ /* 0x000fe200078e00ff */
[----:B------:R-:W-:Y:S01]  /*0ea0*/  IADD3 R40, P0, R4, 0x200, RZ ;  /* 0x0000020004287810 */ /* 0x000fe20007f1e0ff */
[----:B------:R-:W-:-:S04]  /*0eb0*/  IMAD.SHL.U32 R0, R0, 0x2, RZ ;  /* 0x0000000200007824 */ /* 0x000fc800078e00ff */
[----:B------:R-:W-:Y:S01]  /*0ec0*/  IMAD.X R41, RZ, RZ, R5, P0 ;  /* 0x000000ffff297224 */ /* 0x000fe200000e0605 */
[----:B-1----:R-:W-:-:S07]  /*0ed0*/  CS2R R4, SRZ ;  /* 0x0000000000047805 */ /* 0x002fce000001ff00 */
.L_x_0:
[----:B------:R-:W-:-:S01]  /*0ee0*/  LDSM.16.M88.4 R20, [R30+UR4] ;  /* 0x000000041e14783b */ /* 0x000fc20008000200 */
[----:B--23--:R-:W-:Y:S01]  /*0ef0*/  HMMA.16816.F32.BF16 R4, R12, R16, R4 ;  /* 0x000000100c04723c */ /* 0x00cfe20000041804 */
[----:B------:R-:W-:Y:S02]  /*0f00*/  UIADD3 UR11, UR11, 0x40, URZ ;  /* 0x000000400b0b7890 */ /* 0x000fe4000fffe03f */
[----:B------:R-:W2:Y:S01]  /*0f10*/  LDSM.16.M88.4 R24, [R29+UR5] ;  /* 0x000000051d18783b */ /* 0x000ea20008000200 */
[----:B------:R-:W-:Y:S02]  /*0f20*/  UIADD3 UR12, UR12, 0x1, URZ ;  /* 0x000000010c0c7890 */ /* 0x000fe4000fffe03f */
[----:B------:R-:W-:Y:S01]  /*0f30*/  HMMA.16816.F32.BF16 R8, R12, R18, R8 ;  /* 0x000000120c08723c */ /* 0x000fe20000041808 */
[----:B------:R-:W-:Y:S01]  /*0f40*/  LDSM.16.M88.4 R12, [R28+UR4] ;  /* 0x000000041c0c783b */ /* 0x000fe20008000200 */
[----:B------:R-:W-:Y:S02]  /*0f50*/  UISETP.GE.U32.AND UP1, UPT, UR11, 0xb00, UPT ;  /* 0x00000b000b00788c */ /* 0x000fe4000bf26070 */
[----:B------:R-:W-:Y:S01]  /*0f60*/  UIADD3 UR10, UR10, 0x1, URZ ;  /* 0x000000010a0a7890 */ /* 0x000fe2000fffe03f */
[----:B------:R-:W3:Y:S01]  /*0f70*/  LDSM.16.M88.4 R16, [R3+UR5] ;  /* 0x000000050310783b */ /* 0x000ee20008000200 */
[----:B------:R-:W-:Y:S02]  /*0f80*/  UISETP.GE.AND UP0, UPT, UR12, 0x4, UPT ;  /* 0x000000040c00788c */ /* 0x000fe4000bf06270 */
[----:B------:R-:W-:Y:S02]  /*0f90*/  PLOP3.LUT P0, PT, PT, PT, UP1, 0x80, 0x0 ;  /* 0x000000000000781c */ /* 0x000fe40003f0f018 */
[----:B------:R-:W-:Y:S02]  /*0fa0*/  USEL UR12, UR12, URZ, !UP0 ;  /* 0x0000003f0c0c7287 */ /* 0x000fe4000c000000 */
[----:B------:R-:W-:Y:S02]  /*0fb0*/  UISETP.GE.AND UP0, UPT, UR10, 0x4, UPT ;  /* 0x000000040a00788c */ /* 0x000fe4000bf06270 */
[----:B------:R-:W-:Y:S02]  /*0fc0*/  ULEA UR19, UR12, UR13, 0xe ;  /* 0x0000000d0c137291 */ /* 0x000fe4000f8e703f */
[----:B------:R-:W-:Y:S01]  /*0fd0*/  IMAD.U32 R33, RZ, RZ, UR12 ;  /* 0x0000000cff217e24 */ /* 0x000fe2000f8e00ff */
[----:B------:R-:W-:Y:S02]  /*0fe0*/  USEL UR10, UR10, URZ, !UP0 ;  /* 0x0000003f0a0a7287 */ /* 0x000fe4000c000000 */
[----:B------:R-:W-:Y:S01]  /*0ff0*/  UISETP.GE.U32.AND UP0, UPT, UR11, 0xbc0, UPT ;  /* 0x00000bc00b00788c */ /* 0x000fe2000bf06070 */
[----:B------:R-:W-:Y:S01]  /*1000*/  IMAD R60, R33, 0x800, R52 ;  /* 0x00000800213c7824 */ /* 0x000fe200078e0234 */
[----:B------:R-:W-:Y:S01]  /*1010*/  IADD3 R58, R50, UR19, RZ ;  /* 0x00000013323a7c10 */ /* 0x000fe2000fffe0ff */
[----:B------:R-:W-:Y:S02]  /*1020*/  VIADD R33, R51, UR19 ;  /* 0x0000001333217c36 */ /* 0x000fe40008000000 */
[----:B------:R-:W-:Y:S02]  /*1030*/  VIADD R61, R49, UR19 ;  /* 0x00000013313d7c36 */ /* 0x000fe40008000000 */
[----:B------:R-:W-:-:S01]  /*1040*/  VIADD R59, R48, UR19 ;  /* 0x00000013303b7c36 */ /* 0x000fc20008000000 */
[----:B--2---:R-:W-:Y:S06]  /*1050*/  HMMA.16816.F32.BF16 R4, R20, R24, R4 ;  /* 0x000000181404723c */ /* 0x004fec0000041804 */
[----:B------:R-:W-:Y:S01]  /*1060*/  HMMA.16816.F32.BF16 R8, R20, R26, R8 ;  /* 0x0000001a1408723c */ /* 0x000fe20000041808 */
[----:B------:R-:W-:Y:S01]  /*1070*/  LDSM.16.M88.4 R20, [R2+UR4] ;  /* 0x000000040214783b */ /* 0x000fe20008000200 */
[----:B------:R-:W-:Y:S03]  /*1080*/  ULEA UR4, UR10, UR14, 0xb ;  /* 0x0000000e0a047291 */ /* 0x000fe6000f8e583f */
[----:B------:R-:W2:Y:S01]  /*1090*/  LDSM.16.M88.4 R24, [R0+UR5] ;  /* 0x000000050018783b */ /* 0x000ea20008000200 */
[----:B------:R-:W-:Y:S01]  /*10a0*/  ULEA UR5, UR10, UR13, 0xe ;  /* 0x0000000d0a057291 */ /* 0x000fe2000f8e703f */
[----:B------:R-:W-:-:S11]  /*10b0*/  BAR.SYNC.DEFER_BLOCKING 0x0 ;  /* 0x0000000000007b1d */ /* 0x000fd60000010000 */
[----:B---3--:R-:W-:Y:S06]  /*10c0*/  HMMA.16816.F32.BF16 R4, R12, R16, R4 ;  /* 0x000000100c04723c */ /* 0x008fec0000041804 */
[----:B------:R-:W-:Y:S01]  /*10d0*/  HMMA.16816.F32.BF16 R8, R12, R18, R8 ;  /* 0x000000120c08723c */ /* 0x000fe20000041808 */
[----:B------:R-:W-:Y:S01]  /*10e0*/  @!PT LDS RZ, [RZ] ;  /* 0x00000000fffff984 */ /* 0x000fe20000000800 */
[----:B------:R-:W-:Y:S01]  /*10f0*/  @!PT LDS RZ, [RZ] ;  /* 0x00000000fffff984 */ /* 0x000fe20000000800 */
[----:B------:R-:W-:Y:S01]  /*1100*/  @!PT LDS RZ, [RZ] ;  /* 0x00000000fffff984 */ /* 0x000fe20000000800 */
[----:B------:R3:W-:Y:S04]  /*1110*/  LDGSTS.E.LTC128B.64 [R60], desc[UR20][R40.64], !P0 ;  /* 0x00000000283c7fae */ /* 0x0007e8000c121b54 */
[----:B------:R-:W0:Y:S04]  /*1120*/  LDGDEPBAR ;  /* 0x00000000000079af */ /* 0x000e280000000000 */
[----:B------:R4:W-:Y:S04]  /*1130*/  LDGSTS.E.BYPASS.LTC128B.128 [R33], desc[UR20][R38.64], !P0 ;  /* 0x0000000026217fae */ /* 0x0009e8000c101d54 */
[----:B-1----:R1:W-:Y:S05]  /*1140*/  LDGSTS.E.BYPASS.LTC128B.128 [R58], desc[UR20][R36.64], !P0 ;  /* 0x00000000243a7fae */ /* 0x0023ea000c101d54 */
[----:B--2---:R-:W-:Y:S01]  /*1150*/  HMMA.16816.F32.BF16 R4, R20, R24, R4 ;  /* 0x000000181404723c */ /* 0x004fe20000041804 */
[----:B------:R2:W-:-:S05]  /*1160*/  LDGSTS.E.BYPASS.LTC128B.128 [R61], desc[UR20][R34.64], !P0 ;  /* 0x00000000223d7fae */ /* 0x0005ca000c101d54 */
[----:B------:R-:W-:Y:S05]  /*1170*/  HMMA.16816.F32.BF16 R8, R20, R26, R8 ;  /* 0x0000001a1408723c */ /* 0x000fea0000041808 */
[----:B---3--:R-:W-:Y:S06]  /*1180*/  IADD3 R40, P1, R40, 0x80, RZ ;  /* 0x0000008028287810 */ /* 0x008fec0007f3e0ff */
[----:B------:R-:W-:Y:S02]  /*1190*/  IADD3.X R41, RZ, R41, RZ, P1, !PT ;  /* 0x00000029ff297210 */ /* 0x000fe40000ffe4ff */
[----:B----4-:R-:W-:Y:S02]  /*11a0*/  MOV R33, R31 ;  /* 0x0000001f00217202 */ /* 0x010fe40000000f00 */
[----:B------:R-:W-:Y:S02]  /*11b0*/  IADD3 R38, P2, R38, 0x80, RZ ;  /* 0x0000008026267810 */ /* 0x000fe40007f5e0ff */
[----:B-1----:R-:W-:Y:S01]  /*11c0*/  IADD3 R36, P3, R36, 0x80, RZ ;  /* 0x0000008024247810 */ /* 0x002fe20007f7e0ff */
[----:B------:R1:W-:Y:S01]  /*11d0*/  LDGSTS.E.BYPASS.LTC128B.128 [R59], desc[UR20][R32.64], !P0 ;  /* 0x00000000203b7fae */ /* 0x0003e2000c101d54 */
[----:B------:R-:W-:Y:S01]  /*11e0*/  PLOP3.LUT P0, PT, PT, PT, UP0, 0x80, 0x0 ;  /* 0x000000000000781c */ /* 0x000fe20003f0f008 */
[----:B------:R-:W-:Y:S01]  /*11f0*/  IMAD.X R39, RZ, RZ, R39, P2 ;  /* 0x000000ffff277224 */ /* 0x000fe200010e0627 */
[----:B--2---:R-:W-:Y:S01]  /*1200*/  IADD3 R34, P4, R34, 0x80, RZ ;  /* 0x0000008022227810 */ /* 0x004fe20007f9e0ff */
[----:B------:R-:W0:Y:S01]  /*1210*/  LDGDEPBAR ;  /* 0x00000000000079af */ /* 0x000e220000000000 */
[----:B------:R-:W-:Y:S03]  /*1220*/  IADD3.X R37, RZ, R37, RZ, P3, !PT ;  /* 0x00000025ff257210 */ /* 0x000fe60001ffe4ff */
[----:B------:R-:W-:Y:S01]  /*1230*/  IMAD.X R35, RZ, RZ, R35, P4 ;  /* 0x000000ffff237224 */ /* 0x000fe200020e0623 */
[----:B-1----:R-:W-:Y:S01]  /*1240*/  IADD3 R32, P5, R32, 0x80, RZ ;  /* 0x0000008020207810 */ /* 0x002fe20007fbe0ff */
[----:B------:R-:W-:Y:S04]  /*1250*/  DEPBAR.LE SB0, 0x6 ;  /* 0x000081800000791a */ /* 0x000fe80000000000 */
[----:B------:R-:W-:Y:S01]  /*1260*/  BAR.SYNC.DEFER_BLOCKING 0x0 ;  /* 0x0000000000007b1d */ /* 0x000fe20000010000 */
[----:B------:R-:W-:Y:S05]  /*1270*/  IMAD.X R31, RZ, RZ, R31, P5 ;  /* 0x000000ffff1f7224 */ /* 0x000fea00028e061f */
[----:B------:R1:W2:Y:S04]  /*1280*/  LDSM.16.M88.4 R12, [R46+UR4] ;  /* 0x000000042e0c783b */ /* 0x0002a80008000200 */
[----:B------:R1:W2:Y:S01]  /*1290*/  LDSM.16.M88.4 R16, [R43+UR5] ;  /* 0x000000052b10783b */ /* 0x0002a20008000200 */
[----:B------:R-:W-:Y:S05]  /*12a0*/  @!P0 BRA `(.L_x_0) ;  /* 0xfffffffc000c8947 */ /* 0x000fea000383ffff */
[----:B------:R-:W-:Y:S01]  /*12b0*/  IABS R0, UR9 ;  /* 0x0000000900007c13 */ /* 0x000fe20008000000 */
[----:B------:R-:W-:Y:S01]  /*12c0*/  UISETP.GE.AND UP1, UPT, UR9, URZ, UPT ;  /* 0x0000003f0900728c */ /* 0x000fe2000bf26270 */
[----:B------:R-:W-:-:S04]  /*12d0*/  DEPBAR.LE SB0, 0x0 ;  /* 0x000080000000791a */ /* 0x000fc80000000000 */
[----:B------:R-:W-:Y:S01]  /*12e0*/  R2UR UR4, R0 ;  /* 0x00000000000472ca */ /* 0x000fe200000e0000 */
[----:B------:R-:W-:Y:S01]  /*12f0*/  IMAD.SHL.U32 R3, R42, 0x2, RZ ;  /* 0x000000022a037824 */ /* 0x000fe200078e00ff */
[----:B------:R-:W-:Y:S01]  /*1300*/  SHF.R.U32.HI R56, RZ, 0x2, R56 ;  /* 0x00000002ff387819 */ /* 0x000fe20000011638 */
[----:B--2---:R-:W2:Y:S01]  /*1310*/  LDC.64 R12, c[0x0][0x220] ;  /* 0x00008800ff0c7b82 */ /* 0x004ea20000000a00 */
[----:B------:R-:W-:Y:S01]  /*1320*/  F2FP.BF16.F32.PACK_AB R4, R5, R4 ;  /* 0x000000040504723e */ /* 0x000fe200000010ff */
[----:B------:R-:W-:Y:S01]  /*1330*/  IMAD R57, R57, 0x8, R54 ;  /* 0x0000000839397824 */ /* 0x000fe200078e0236 */
[----:B------:R-:W-:Y:S01]  /*1340*/  LOP3.LUT R3, R44, 0x6, R3, 0xf8, !PT ;  /* 0x000000062c037812 */ /* 0x000fe200078ef803 */
[----:B------:R-:W-:Y:S01]  /*1350*/  IMAD.SHL.U32 R0, R45, 0x2, RZ ;  /* 0x000000022d007824 */ /* 0x000fe200078e00ff */
[----:B------:R-:W-:Y:S01]  /*1360*/  F2FP.BF16.F32.PACK_AB R6, R7, R6 ;  /* 0x000000060706723e */ /* 0x000fe200000010ff */
[----:B------:R-:W-:Y:S01]  /*1370*/  VIADD R57, R57, UR6 ;  /* 0x0000000639397c36 */ /* 0x000fe20008000000 */
[----:B------:R-:W-:Y:S01]  /*1380*/  F2FP.BF16.F32.PACK_AB R8, R9, R8 ;  /* 0x000000080908723e */ /* 0x000fe200000010ff */
[----:B------:R-:W-:Y:S01]  /*1390*/  IMAD R3, R56, 0x88, R3 ;  /* 0x0000008838037824 */ /* 0x000fe200078e0203 */
[----:B------:R-:W-:Y:S01]  /*13a0*/  F2FP.BF16.F32.PACK_AB R10, R11, R10 ;  /* 0x0000000a0b0a723e */ /* 0x000fe200000010ff */
[----:B------:R-:W-:Y:S01]  /*13b0*/  UIMAD.WIDE.U32 UR10, UR17, UR4, URZ ;  /* 0x00000004110a72a5 */ /* 0x000fe2000f8e003f */
[----:B------:R-:W-:-:S02]  /*13c0*/  LOP3.LUT R0, R0, R47, RZ, 0xfc, !PT ;  /* 0x0000002f00007212 */ /* 0x000fc400078efcff */
[----:B------:R-:W-:Y:S01]  /*13d0*/  LEA R3, R3, UR14, 0x1 ;  /* 0x0000000e03037c11 */ /* 0x000fe2000f8e08ff */
[----:B------:R-:W-:Y:S01]  /*13e0*/  BAR.SYNC.DEFER_BLOCKING 0x0 ;  /* 0x0000000000007b1d */ /* 0x000fe20000010000 */
[----:B------:R-:W-:-:S05]  /*13f0*/  LOP3.LUT R55, R55, 0x78, RZ, 0xc0, !PT ;  /* 0x0000007837377812 */ /* 0x000fca00078ec0ff */
[----:B------:R-:W-:Y:S01]  /*1400*/  UMOV UR5, UR11 ;  /* 0x0000000b00057c82 */ /* 0x000fe20008000000 */
[----:B------:R-:W-:Y:S01]  /*1410*/  IMAD R0, R0, 0x88, R55 ;  /* 0x0000008800007824 */ /* 0x000fe200078e0237 */
[----:B------:R-:W-:Y:S01]  /*1420*/  UIMAD UR4, UR5, UR7, UR4 ;  /* 0x00000007050472a4 */ /* 0x000fe2000f8e0204 */
[----:B--2---:R-:W-:-:S03]  /*1430*/  IMAD.WIDE R12, R57, 0x2, R12 ;  /* 0x00000002390c7825 */ /* 0x004fc600078e020c */
[----:B------:R-:W-:Y:S01]  /*1440*/  UISETP.GT.U32.AND UP0, UPT, UR8, UR4, UPT ;  /* 0x000000040800728c */ /* 0x000fe2000bf04070 */
[----:B------:R-:W-:-:S10]  /*1450*/  LEA R0, R0, UR14, 0x1 ;  /* 0x0000000e00007c11 */ /* 0x000fd4000f8e08ff */
[----:B------:R-:W-:Y:S01]  /*1460*/  @!UP0 UIADD3 UR4, UR4, -UR8, URZ ;  /* 0x8000000804048290 */ /* 0x000fe2000fffe03f */
[----:B------:R2:W-:Y:S03]  /*1470*/  STS [R3], R4 ;  /* 0x0000000403007388 */ /* 0x0005e60000000800 */
[----:B------:R-:W-:Y:S01]  /*1480*/  UISETP.GT.U32.AND UP0, UPT, UR8, UR4, UPT ;  /* 0x000000040800728c */ /* 0x000fe2000bf04070 */
[----:B------:R2:W-:Y:S04]  /*1490*/  STS [R3+0x880], R6 ;  /* 0x0008800603007388 */ /* 0x0005e80000000800 */
[----:B------:R2:W-:Y:S04]  /*14a0*/  STS [R3+0x80], R8 ;  /* 0x0000800803007388 */ /* 0x0005e80000000800 */
[----:B------:R2:W-:Y:S02]  /*14b0*/  STS [R3+0x900], R10 ;  /* 0x0009000a03007388 */ /* 0x0005e40000000800 */
[----:B------:R-:W-:-:S02]  /*14c0*/  @!UP0 UIADD3 UR4, UR4, -UR8, URZ ;  /* 0x8000000804048290 */ /* 0x000fc4000fffe03f */
[----:B------:R-:W-:Y:S02]  /*14d0*/  UISETP.NE.AND UP0, UPT, UR16, URZ, UPT ;  /* 0x0000003f1000728c */ /* 0x000fe4000bf05270 */
[----:B------:R-:W-:-:S04]  /*14e0*/  @!UP1 UIADD3 UR4, -UR4, URZ, URZ ;  /* 0x0000003f04049290 */ /* 0x000fc8000fffe13f */
[----:B------:R-:W-:-:S04]  /*14f0*/  USEL UR4, UR15, UR4, !UP0 ;  /* 0x000000040f047287 */ /* 0x000fc8000c000000 */
[----:B------:R-:W-:-:S04]  /*1500*/  ULEA UR4, UR18, UR4, 0x3 ;  /* 0x0000000412047291 */ /* 0x000fc8000f8e183f */
[----:B------:R-:W-:-:S06]  /*1510*/  USHF.L.U32 UR4, UR4, 0x4, URZ ;  /* 0x0000000404047899 */ /* 0x000fcc000800063f */
[----:B------:R-:W-:Y:S01]  /*1520*/  LOP3.LUT R53, R53, UR4, RZ, 0xfc, !PT ;  /* 0x0000000435357c12 */ /* 0x000fe2000f8efcff */
[----:B------:R-:W-:Y:S03]  /*1530*/  BAR.SYNC.DEFER_BLOCKING 0x0 ;  /* 0x0000000000007b1d */ /* 0x000fe60000010000 */
[----:B------:R-:W-:-:S04]  /*1540*/  ISETP.GE.AND P0, PT, R53, 0x1, PT ;  /* 0x000000013500780c */ /* 0x000fc80003f06270 */
[----:B------:R-:W-:-:S13]  /*1550*/  ISETP.LT.AND P0, PT, R57, 0xc00, !P0 ;  /* 0x00000c003900780c */ /* 0x000fda0004701270 */
[----:B--2---:R-:W-:Y:S05]  /*1560*/  @!P0 EXIT ;  /* 0x000000000000894d */ /* 0x004fea0003800000 */
[----:B------:R-:W1:Y:S04]  /*1570*/  LDS.128 R4, [R0] ;  /* 0x0000000000047984 */ /* 0x000e680000000c00 */
[----:B-1----:R-:W-:Y:S01]  /*1580*/  STG.E.128 desc[UR20][R12.64], R4 ;  /* 0x000000040c007986 */ /* 0x002fe2000c101d14 */
[----:B------:R-:W-:Y:S05]  /*1590*/  EXIT ;  /* 0x000000000000794d */ /* 0x000fea0003800000 */
.L_x_1:
[----:B------:R-:W-:-:S00]  /*15a0*/  BRA `(.L_x_1) ;  /* 0xfffffffc00fc7947 */ /* 0x000fc0000383ffff */
[----:B------:R-:W-:-:S00]  /*15b0*/  NOP ;  /* 0x0000000000007918 */ /* 0x000fc00000000000 */
        /* <DEDUP_REMOVED lines=12> */
.L_x_2:


//--------------------- .nv.shared.triton_mm      --------------------------
	.section	.nv.shared.triton_mm,"aw",@nobits
	.sectionflags	@""
	.align	16
	.zero		1024


//--------------------- .nv.constant0.triton_mm   --------------------------
	.section	.nv.constant0.triton_mm,"a",@progbits
	.sectionflags	@""
	.align	4
.nv.constant0.triton_mm:
	.zero		552
